//
// Generated by NVIDIA NVVM Compiler
//
// Compiler Build ID: CL-36424714
// Cuda compilation tools, release 13.0, V13.0.88
// Based on NVVM 20.0.0
//

.version 9.0
.target sm_100
.address_size 64

	// .globl	complexConjugate

.visible .entry complexConjugate(
	.param .u64 .ptr .align 1 complexConjugate_param_0,
	.param .u64 .ptr .align 1 complexConjugate_param_1,
	.param .u32 complexConjugate_param_2
)
{
	.reg .pred 	%p<2>;
	.reg .b32 	%r<10>;
	.reg .b32 	%f<4>;
	.reg .b64 	%rd<8>;

	ld.param.u64 	%rd1, [complexConjugate_param_0];
	ld.param.u64 	%rd2, [complexConjugate_param_1];
	ld.param.u32 	%r2, [complexConjugate_param_2];
	mov.u32 	%r3, %ctaid.y;
	mov.u32 	%r4, %nctaid.x;
	mov.u32 	%r5, %ctaid.x;
	mad.lo.s32 	%r6, %r3, %r4, %r5;
	mov.u32 	%r7, %ntid.x;
	mov.u32 	%r8, %tid.x;
	mad.lo.s32 	%r1, %r6, %r7, %r8;
	setp.ge.s32 	%p1, %r1, %r2;
	@%p1 bra 	$L__BB0_2;
	cvta.to.global.u64 	%rd3, %rd2;
	cvta.to.global.u64 	%rd4, %rd1;
	shl.b32 	%r9, %r1, 1;
	mul.wide.s32 	%rd5, %r9, 4;
	add.s64 	%rd6, %rd3, %rd5;
	ld.global.nc.f32 	%f1, [%rd6];
	add.s64 	%rd7, %rd4, %rd5;
	st.global.f32 	[%rd7], %f1;
	ld.global.nc.f32 	%f2, [%rd6+4];
	neg.f32 	%f3, %f2;
	st.global.f32 	[%rd7+4], %f3;
$L__BB0_2:
	ret;

}


// ===== COMPILED SASS (sm_100) =====

	.target	sm_100

	.elftype	@"ET_EXEC"


//--------------------- .note.nv.tkinfo           --------------------------
	.section	.note.nv.tkinfo,"",@"SHT_NOTE"
	.sectionflags	@"SHF_NOTE_NV_TKINFO"
	.tkinfo
        /*0018*/ 	.word	0x00000002
        /*0030*/ 	.string	""
        /*0030*/ 	.string	"ptxas"
        /*0030*/ 	.string	"Cuda compilation tools, release 13.0, V13.0.88"
        /*0030*/ 	.string	"Build cuda_13.0.r13.0/compiler.36424714_0"
        /*0030*/ 	.string	"-arch sm_100 -m 64 "



//--------------------- .note.nv.cuinfo           --------------------------
	.section	.note.nv.cuinfo,"",@"SHT_NOTE"
	.sectionflags	@"SHF_NOTE_NV_CUINFO"
        /*0018*/ 	.short	0x0002
        /*001a*/ 	.short	0x0064
        /*001c*/ 	.short	0x0082
	.zero		2


//--------------------- .nv.info                  --------------------------
	.section	.nv.info,"",@"SHT_CUDA_INFO"
	.align	4


	//----- nvinfo : EIATTR_REGCOUNT
	.align		4
        /*0000*/ 	.byte	0x04, 0x2f
        /*0002*/ 	.short	(.L_1 - .L_0)
	.align		4
.L_0:
        /*0004*/ 	.word	index@(complexConjugate)
        /*0008*/ 	.word	0x0000000c


	//----- nvinfo : EIATTR_FRAME_SIZE
	.align		4
.L_1:
        /*000c*/ 	.byte	0x04, 0x11
        /*000e*/ 	.short	(.L_3 - .L_2)
	.align		4
.L_2:
        /*0010*/ 	.word	index@(complexConjugate)
        /*0014*/ 	.word	0x00000000


	//----- nvinfo : EIATTR_MIN_STACK_SIZE
	.align		4
.L_3:
        /*0018*/ 	.byte	0x04, 0x12
        /*001a*/ 	.short	(.L_5 - .L_4)
	.align		4
.L_4:
        /*001c*/ 	.word	index@(complexConjugate)
        /*0020*/ 	.word	0x00000000
.L_5:


//--------------------- .nv.compat                --------------------------
	.section	.nv.compat,"",@"SHT_CUDA_COMPAT_INFO"
	.align	4
        /*0000*/ 	.byte	0x02, 0x09, 0x00, 0x00, 0x02, 0x02, 0x01, 0x00, 0x02, 0x05, 0x05, 0x00, 0x03, 0x07, 0x01, 0x01
        /*0010*/ 	.byte	0x02, 0x03, 0x00, 0x00, 0x02, 0x06, 0x01, 0x00, 0x04, 0x0b, 0x08, 0x00, 0x09, 0x00, 0x00, 0x00
        /*0020*/ 	.byte	0x00, 0x00, 0x00, 0x00


//--------------------- .nv.info.complexConjugate --------------------------
	.section	.nv.info.complexConjugate,"",@"SHT_CUDA_INFO"
	.sectionflags	@""
	.align	4


	//----- nvinfo : EIATTR_CUDA_API_VERSION
	.align		4
        /*0000*/ 	.byte	0x04, 0x37
        /*0002*/ 	.short	(.L_7 - .L_6)
.L_6:
        /*0004*/ 	.word	0x00000082


	//----- nvinfo : EIATTR_KPARAM_INFO
	.align		4
.L_7:
        /*0008*/ 	.byte	0x04, 0x17
        /*000a*/ 	.short	(.L_9 - .L_8)
.L_8:
        /*000c*/ 	.word	0x00000000
        /*0010*/ 	.short	0x0002
        /*0012*/ 	.short	0x0010
        /*0014*/ 	.byte	0x00, 0xf0, 0x11, 0x00


	//----- nvinfo : EIATTR_KPARAM_INFO
	.align		4
.L_9:
        /*0018*/ 	.byte	0x04, 0x17
        /*001a*/ 	.short	(.L_11 - .L_10)
.L_10:
        /*001c*/ 	.word	0x00000000
        /*0020*/ 	.short	0x0001
        /*0022*/ 	.short	0x0008
        /*0024*/ 	.byte	0x00, 0xf5, 0x21, 0x00


	//----- nvinfo : EIATTR_KPARAM_INFO
	.align		4
.L_11:
        /*0028*/ 	.byte	0x04, 0x17
        /*002a*/ 	.short	(.L_13 - .L_12)
.L_12:
        /*002c*/ 	.word	0x00000000
        /*0030*/ 	.short	0x0000
        /*0032*/ 	.short	0x0000
        /*0034*/ 	.byte	0x00, 0xf5, 0x21, 0x00


	//----- nvinfo : EIATTR_SPARSE_MMA_MASK
	.align		4
.L_13:
        /*0038*/ 	.byte	0x03, 0x50
        /*003a*/ 	.short	0x0000


	//----- nvinfo : EIATTR_MAXREG_COUNT
	.align		4
        /*003c*/ 	.byte	0x03, 0x1b
        /*003e*/ 	.short	0x00ff


	//----- nvinfo : EIATTR_MERCURY_ISA_VERSION
	.align		4
        /*0040*/ 	.byte	0x03, 0x5f
        /*0042*/ 	.short	0x0101


	//----- nvinfo : EIATTR_VRC_CTA_INIT_COUNT
	.align		4
        /*0044*/ 	.byte	0x02, 0x4a
	.zero		1
	.zero		1


	//----- nvinfo : EIATTR_EXIT_INSTR_OFFSETS
	.align		4
        /*0048*/ 	.byte	0x04, 0x1c
        /*004a*/ 	.short	(.L_15 - .L_14)


	//   ....[0]....
.L_14:
        /*004c*/ 	.word	0x000000a0


	//   ....[1]....
        /*0050*/ 	.word	0x00000160


	//----- nvinfo : EIATTR_CBANK_PARAM_SIZE
	.align		4
.L_15:
        /*0054*/ 	.byte	0x03, 0x19
        /*0056*/ 	.short	0x0014


	//----- nvinfo : EIATTR_PARAM_CBANK
	.align		4
        /*0058*/ 	.byte	0x04, 0x0a
        /*005a*/ 	.short	(.L_17 - .L_16)
	.align		4
.L_16:
        /*005c*/ 	.word	index@(.nv.constant0.complexConjugate)
        /*0060*/ 	.short	0x0380
        /*0062*/ 	.short	0x0014


	//----- nvinfo : EIATTR_SW_WAR
	.align		4
.L_17:
        /*0064*/ 	.byte	0x04, 0x36
        /*0066*/ 	.short	(.L_19 - .L_18)
.L_18:
        /*0068*/ 	.word	0x00000008
.L_19:


//--------------------- .nv.callgraph             --------------------------
	.section	.nv.callgraph,"",@"SHT_CUDA_CALLGRAPH"
	.align	4
	.sectionentsize	8
	.align		4
        /*0000*/ 	.word	0x00000000
	.align		4
        /*0004*/ 	.word	0xffffffff
	.align		4
        /*0008*/ 	.word	0x00000000
	.align		4
        /*000c*/ 	.word	0xfffffffe
	.align		4
        /*0010*/ 	.word	0x00000000
	.align		4
        /*0014*/ 	.word	0xfffffffd
	.align		4
        /*0018*/ 	.word	0x00000000
	.align		4
        /*001c*/ 	.word	0xfffffffc


//--------------------- .text.complexConjugate    --------------------------
	.section	.text.complexConjugate,"ax",@progbits
	.align	128
        .global         complexConjugate
        .type           complexConjugate,@function
        .size           complexConjugate,(.L_x_1 - complexConjugate)
        .other          complexConjugate,@"STO_CUDA_ENTRY STV_DEFAULT"
complexConjugate:
.text.complexConjugate:
[----:B------:R-:W-:Y:S01]  /*0000*/  LDC R1, c[0x0][0x37c] ;  /* 0x0000df00ff017b82 */ /* 0x000fe20000000800 */
[----:B------:R-:W0:Y:S07]  /*0010*/  S2R R3, SR_TID.X ;  /* 0x0000000000037919 */ /* 0x000e2e0000002100 */
[----:B------:R-:W-:Y:S01]  /*0020*/  S2UR UR4, SR_CTAID.Y ;  /* 0x00000000000479c3 */ /* 0x000fe20000002600 */
[----:B------:R-:W1:Y:S01]  /*0030*/  LDCU UR5, c[0x0][0x370] ;  /* 0x00006e00ff0577ac */ /* 0x000e620008000800 */
[----:B------:R-:W2:Y:S06]  /*0040*/  LDCU UR7, c[0x0][0x390] ;  /* 0x00007200ff0777ac */ /* 0x000eac0008000800 */
[----:B------:R-:W1:Y:S08]  /*0050*/  S2UR UR6, SR_CTAID.X ;  /* 0x00000000000679c3 */ /* 0x000e700000002500 */
[----:B------:R-:W0:Y:S01]  /*0060*/  LDC R0, c[0x0][0x360] ;  /* 0x0000d800ff007b82 */ /* 0x000e220000000800 */
[----:B-1----:R-:W-:-:S06]  /*0070*/  UIMAD UR4, UR4, UR5, UR6 ;  /* 0x00000005040472a4 */ /* 0x002fcc000f8e0206 */
[----:B0-----:R-:W-:-:S05]  /*0080*/  IMAD R0, R0, UR4, R3 ;  /* 0x0000000400007c24 */ /* 0x001fca000f8e0203 */
[----:B--2---:R-:W-:-:S13]  /*0090*/  ISETP.GE.AND P0, PT, R0, UR7, PT ;  /* 0x0000000700007c0c */ /* 0x004fda000bf06270 */
[----:B------:R-:W-:Y:S05]  /*00a0*/  @P0 EXIT ;  /* 0x000000000000094d */ /* 0x000fea0003800000 */
[----:B------:R-:W0:Y:S01]  /*00b0*/  LDC.64 R2, c[0x0][0x388] ;  /* 0x0000e200ff027b82 */ /* 0x000e220000000a00 */
[----:B------:R-:W1:Y:S01]  /*00c0*/  LDCU.64 UR4, c[0x0][0x358] ;  /* 0x00006b00ff0477ac */ /* 0x000e620008000a00 */
[----:B------:R-:W-:-:S06]  /*00d0*/  SHF.L.U32 R7, R0, 0x1, RZ ;  /* 0x0000000100077819 */ /* 0x000fcc00000006ff */
[----:B------:R-:W2:Y:S01]  /*00e0*/  LDC.64 R4, c[0x0][0x380] ;  /* 0x0000e000ff047b82 */ /* 0x000ea20000000a00 */
[----:B0-----:R-:W-:-:S05]  /*00f0*/  IMAD.WIDE R2, R7, 0x4, R2 ;  /* 0x0000000407027825 */ /* 0x001fca00078e0202 */
[----:B-1----:R-:W3:Y:S04]  /*0100*/  LDG.E.CONSTANT R0, desc[UR4][R2.64+0x4] ;  /* 0x0000040402007981 */ /* 0x002ee8000c1e9900 */
[----:B------:R-:W4:Y:S01]  /*0110*/  LDG.E.CONSTANT R9, desc[UR4][R2.64] ;  /* 0x0000000402097981 */ /* 0x000f22000c1e9900 */
[----:B--2---:R-:W-:-:S04]  /*0120*/  IMAD.WIDE R4, R7, 0x4, R4 ;  /* 0x0000000407047825 */ /* 0x004fc800078e0204 */
[----:B---3--:R-:W-:Y:S01]  /*0130*/  FADD R7, -R0, -RZ ;  /* 0x800000ff00077221 */ /* 0x008fe20000000100 */
[----:B----4-:R-:W-:Y:S04]  /*0140*/  STG.E desc[UR4][R4.64], R9 ;  /* 0x0000000904007986 */ /* 0x010fe8000c101904 */
[----:B------:R-:W-:Y:S01]  /*0150*/  STG.E desc[UR4][R4.64+0x4], R7 ;  /* 0x0000040704007986 */ /* 0x000fe2000c101904 */
[----:B------:R-:W-:Y:S05]  /*0160*/  EXIT ;  /* 0x000000000000794d */ /* 0x000fea0003800000 */
.L_x_0:
[----:B------:R-:W-:-:S00]  /*0170*/  BRA `(.L_x_0) ;  /* 0xfffffffc00fc7947 */ /* 0x000fc0000383ffff */
[----:B------:R-:W-:-:S00]  /*0180*/  NOP ;  /* 0x0000000000007918 */ /* 0x000fc00000000000 */
[----:B------:R-:W-:-:S00]  /*0190*/  NOP ;  /* 0x0000000000007918 */ /* 0x000fc00000000000 */
[----:B------:R-:W-:-:S00]  /*01a0*/  NOP ;  /* 0x0000000000007918 */ /* 0x000fc00000000000 */
[----:B------:R-:W-:-:S00]  /*01b0*/  NOP ;  /* 0x0000000000007918 */ /* 0x000fc00000000000 */
[----:B------:R-:W-:-:S00]  /*01c0*/  NOP ;  /* 0x0000000000007918 */ /* 0x000fc00000000000 */
[----:B------:R-:W-:-:S00]  /*01d0*/  NOP ;  /* 0x0000000000007918 */ /* 0x000fc00000000000 */
[----:B------:R-:W-:-:S00]  /*01e0*/  NOP ;  /* 0x0000000000007918 */ /* 0x000fc00000000000 */
[----:B------:R-:W-:-:S00]  /*01f0*/  NOP ;  /* 0x0000000000007918 */ /* 0x000fc00000000000 */
.L_x_1:


//--------------------- .nv.shared.reserved.0     --------------------------
	.section	.nv.shared.reserved.0,"aw",@nobits
	.weak		__nv_reservedSMEM_offset_0_alias
	.size		__nv_reservedSMEM_offset_0_alias, 0, 64
	.other		__nv_reservedSMEM_offset_0_alias,@"STO_CUDA_RESERVED_SHARED STV_DEFAULT"
__nv_reservedSMEM_offset_0_alias:
	.zero		0
	.zero		64


//--------------------- .nv.constant0.complexConjugate --------------------------
	.section	.nv.constant0.complexConjugate,"a",@progbits
	.sectionflags	@""
	.align	4
.nv.constant0.complexConjugate:
	.zero		916


//--------------------- SYMBOLS --------------------------

	.type		.nv.reservedSmem.offset0,@object
	.size		.nv.reservedSmem.offset0,0x4
